//
// Generated by NVIDIA NVVM Compiler
//
// Compiler Build ID: CL-36424714
// Cuda compilation tools, release 13.0, V13.0.88
// Based on NVVM 20.0.0
//

.version 9.0
.target sm_100
.address_size 64

	// .globl	_Z3addPiS_S_

.visible .entry _Z3addPiS_S_(
	.param .u64 .ptr .align 1 _Z3addPiS_S__param_0,
	.param .u64 .ptr .align 1 _Z3addPiS_S__param_1,
	.param .u64 .ptr .align 1 _Z3addPiS_S__param_2
)
{
	.reg .pred 	%p<7>;
	.reg .b32 	%r<44>;
	.reg .b64 	%rd<25>;

	ld.param.u64 	%rd4, [_Z3addPiS_S__param_0];
	ld.param.u64 	%rd5, [_Z3addPiS_S__param_1];
	ld.param.u64 	%rd6, [_Z3addPiS_S__param_2];
	cvta.to.global.u64 	%rd1, %rd6;
	cvta.to.global.u64 	%rd2, %rd5;
	cvta.to.global.u64 	%rd3, %rd4;
	mov.u32 	%r1, %ntid.x;
	mov.u32 	%r13, %ctaid.x;
	mov.u32 	%r14, %tid.x;
	mad.lo.s32 	%r42, %r1, %r13, %r14;
	setp.gt.s32 	%p1, %r42, 511;
	@%p1 bra 	$L__BB0_7;
	add.s32 	%r15, %r42, %r1;
	max.s32 	%r16, %r15, 512;
	sub.s32 	%r17, %r16, %r15;
	setp.ne.s32 	%p2, %r17, 0;
	selp.u32 	%r18, 1, 0, %p2;
	selp.s32 	%r19, -1, 0, %p2;
	add.s32 	%r20, %r17, %r19;
	div.u32 	%r21, %r20, %r1;
	add.s32 	%r3, %r21, %r18;
	and.b32  	%r22, %r3, 3;
	setp.eq.s32 	%p3, %r22, 3;
	@%p3 bra 	$L__BB0_4;
	add.s32 	%r23, %r3, 1;
	and.b32  	%r24, %r23, 3;
	neg.s32 	%r40, %r24;
$L__BB0_3:
	.pragma "nounroll";
	mul.wide.s32 	%rd7, %r42, 4;
	add.s64 	%rd8, %rd1, %rd7;
	add.s64 	%rd9, %rd2, %rd7;
	add.s64 	%rd10, %rd3, %rd7;
	ld.global.u32 	%r25, [%rd10];
	ld.global.u32 	%r26, [%rd9];
	add.s32 	%r27, %r26, %r25;
	st.global.u32 	[%rd8], %r27;
	add.s32 	%r42, %r42, %r1;
	add.s32 	%r40, %r40, 1;
	setp.ne.s32 	%p4, %r40, 0;
	@%p4 bra 	$L__BB0_3;
$L__BB0_4:
	setp.lt.u32 	%p5, %r3, 3;
	@%p5 bra 	$L__BB0_7;
	shl.b32 	%r10, %r1, 2;
	cvt.u64.u32 	%rd15, %r10;
$L__BB0_6:
	mul.wide.s32 	%rd11, %r42, 4;
	add.s64 	%rd12, %rd3, %rd11;
	ld.global.u32 	%r28, [%rd12];
	add.s64 	%rd13, %rd2, %rd11;
	ld.global.u32 	%r29, [%rd13];
	add.s32 	%r30, %r29, %r28;
	add.s64 	%rd14, %rd1, %rd11;
	st.global.u32 	[%rd14], %r30;
	add.s64 	%rd16, %rd12, %rd15;
	ld.global.u32 	%r31, [%rd16];
	add.s64 	%rd17, %rd13, %rd15;
	ld.global.u32 	%r32, [%rd17];
	add.s32 	%r33, %r32, %r31;
	add.s64 	%rd18, %rd14, %rd15;
	st.global.u32 	[%rd18], %r33;
	add.s64 	%rd19, %rd16, %rd15;
	ld.global.u32 	%r34, [%rd19];
	add.s64 	%rd20, %rd17, %rd15;
	ld.global.u32 	%r35, [%rd20];
	add.s32 	%r36, %r35, %r34;
	add.s64 	%rd21, %rd18, %rd15;
	st.global.u32 	[%rd21], %r36;
	add.s64 	%rd22, %rd19, %rd15;
	ld.global.u32 	%r37, [%rd22];
	add.s64 	%rd23, %rd20, %rd15;
	ld.global.u32 	%r38, [%rd23];
	add.s32 	%r39, %r38, %r37;
	add.s64 	%rd24, %rd21, %rd15;
	st.global.u32 	[%rd24], %r39;
	add.s32 	%r42, %r42, %r10;
	setp.lt.s32 	%p6, %r42, 512;
	@%p6 bra 	$L__BB0_6;
$L__BB0_7:
	ret;

}


// ===== COMPILED SASS (sm_100) =====

	.target	sm_100

	.elftype	@"ET_EXEC"


//--------------------- .note.nv.tkinfo           --------------------------
	.section	.note.nv.tkinfo,"",@"SHT_NOTE"
	.sectionflags	@"SHF_NOTE_NV_TKINFO"
	.tkinfo
        /*0018*/ 	.word	0x00000002
        /*0030*/ 	.string	""
        /*0030*/ 	.string	"ptxas"
        /*0030*/ 	.string	"Cuda compilation tools, release 13.0, V13.0.88"
        /*0030*/ 	.string	"Build cuda_13.0.r13.0/compiler.36424714_0"
        /*0030*/ 	.string	"-arch sm_100 -m 64 "



//--------------------- .note.nv.cuinfo           --------------------------
	.section	.note.nv.cuinfo,"",@"SHT_NOTE"
	.sectionflags	@"SHF_NOTE_NV_CUINFO"
        /*0018*/ 	.short	0x0002
        /*001a*/ 	.short	0x0064
        /*001c*/ 	.short	0x0082
	.zero		2


//--------------------- .nv.info                  --------------------------
	.section	.nv.info,"",@"SHT_CUDA_INFO"
	.align	4


	//----- nvinfo : EIATTR_REGCOUNT
	.align		4
        /*0000*/ 	.byte	0x04, 0x2f
        /*0002*/ 	.short	(.L_1 - .L_0)
	.align		4
.L_0:
        /*0004*/ 	.word	index@(_Z3addPiS_S_)
        /*0008*/ 	.word	0x0000001a


	//----- nvinfo : EIATTR_FRAME_SIZE
	.align		4
.L_1:
        /*000c*/ 	.byte	0x04, 0x11
        /*000e*/ 	.short	(.L_3 - .L_2)
	.align		4
.L_2:
        /*0010*/ 	.word	index@(_Z3addPiS_S_)
        /*0014*/ 	.word	0x00000000


	//----- nvinfo : EIATTR_MIN_STACK_SIZE
	.align		4
.L_3:
        /*0018*/ 	.byte	0x04, 0x12
        /*001a*/ 	.short	(.L_5 - .L_4)
	.align		4
.L_4:
        /*001c*/ 	.word	index@(_Z3addPiS_S_)
        /*0020*/ 	.word	0x00000000
.L_5:


//--------------------- .nv.compat                --------------------------
	.section	.nv.compat,"",@"SHT_CUDA_COMPAT_INFO"
	.align	4
        /*0000*/ 	.byte	0x02, 0x09, 0x00, 0x00, 0x02, 0x02, 0x01, 0x00, 0x02, 0x05, 0x05, 0x00, 0x03, 0x07, 0x01, 0x01
        /*0010*/ 	.byte	0x02, 0x03, 0x00, 0x00, 0x02, 0x06, 0x01, 0x00, 0x04, 0x0b, 0x08, 0x00, 0x09, 0x00, 0x00, 0x00
        /*0020*/ 	.byte	0x00, 0x00, 0x00, 0x00


//--------------------- .nv.info._Z3addPiS_S_     --------------------------
	.section	.nv.info._Z3addPiS_S_,"",@"SHT_CUDA_INFO"
	.sectionflags	@""
	.align	4


	//----- nvinfo : EIATTR_CUDA_API_VERSION
	.align		4
        /*0000*/ 	.byte	0x04, 0x37
        /*0002*/ 	.short	(.L_7 - .L_6)
.L_6:
        /*0004*/ 	.word	0x00000082


	//----- nvinfo : EIATTR_KPARAM_INFO
	.align		4
.L_7:
        /*0008*/ 	.byte	0x04, 0x17
        /*000a*/ 	.short	(.L_9 - .L_8)
.L_8:
        /*000c*/ 	.word	0x00000000
        /*0010*/ 	.short	0x0002
        /*0012*/ 	.short	0x0010
        /*0014*/ 	.byte	0x00, 0xf5, 0x21, 0x00


	//----- nvinfo : EIATTR_KPARAM_INFO
	.align		4
.L_9:
        /*0018*/ 	.byte	0x04, 0x17
        /*001a*/ 	.short	(.L_11 - .L_10)
.L_10:
        /*001c*/ 	.word	0x00000000
        /*0020*/ 	.short	0x0001
        /*0022*/ 	.short	0x0008
        /*0024*/ 	.byte	0x00, 0xf5, 0x21, 0x00


	//----- nvinfo : EIATTR_KPARAM_INFO
	.align		4
.L_11:
        /*0028*/ 	.byte	0x04, 0x17
        /*002a*/ 	.short	(.L_13 - .L_12)
.L_12:
        /*002c*/ 	.word	0x00000000
        /*0030*/ 	.short	0x0000
        /*0032*/ 	.short	0x0000
        /*0034*/ 	.byte	0x00, 0xf5, 0x21, 0x00


	//----- nvinfo : EIATTR_SPARSE_MMA_MASK
	.align		4
.L_13:
        /*0038*/ 	.byte	0x03, 0x50
        /*003a*/ 	.short	0x0000


	//----- nvinfo : EIATTR_MAXREG_COUNT
	.align		4
        /*003c*/ 	.byte	0x03, 0x1b
        /*003e*/ 	.short	0x00ff


	//----- nvinfo : EIATTR_MERCURY_ISA_VERSION
	.align		4
        /*0040*/ 	.byte	0x03, 0x5f
        /*0042*/ 	.short	0x0101


	//----- nvinfo : EIATTR_VRC_CTA_INIT_COUNT
	.align		4
        /*0044*/ 	.byte	0x02, 0x4a
	.zero		1
	.zero		1


	//----- nvinfo : EIATTR_EXIT_INSTR_OFFSETS
	.align		4
        /*0048*/ 	.byte	0x04, 0x1c
        /*004a*/ 	.short	(.L_15 - .L_14)


	//   ....[0]....
.L_14:
        /*004c*/ 	.word	0x00000060


	//   ....[1]....
        /*0050*/ 	.word	0x00000390


	//   ....[2]....
        /*0054*/ 	.word	0x00000660


	//----- nvinfo : EIATTR_CRS_STACK_SIZE
	.align		4
.L_15:
        /*0058*/ 	.byte	0x04, 0x1e
        /*005a*/ 	.short	(.L_17 - .L_16)
.L_16:
        /*005c*/ 	.word	0x00000000


	//----- nvinfo : EIATTR_CBANK_PARAM_SIZE
	.align		4
.L_17:
        /*0060*/ 	.byte	0x03, 0x19
        /*0062*/ 	.short	0x0018


	//----- nvinfo : EIATTR_PARAM_CBANK
	.align		4
        /*0064*/ 	.byte	0x04, 0x0a
        /*0066*/ 	.short	(.L_19 - .L_18)
	.align		4
.L_18:
        /*0068*/ 	.word	index@(.nv.constant0._Z3addPiS_S_)
        /*006c*/ 	.short	0x0380
        /*006e*/ 	.short	0x0018


	//----- nvinfo : EIATTR_SW_WAR
	.align		4
.L_19:
        /*0070*/ 	.byte	0x04, 0x36
        /*0072*/ 	.short	(.L_21 - .L_20)
.L_20:
        /*0074*/ 	.word	0x00000008
.L_21:


//--------------------- .nv.callgraph             --------------------------
	.section	.nv.callgraph,"",@"SHT_CUDA_CALLGRAPH"
	.align	4
	.sectionentsize	8
	.align		4
        /*0000*/ 	.word	0x00000000
	.align		4
        /*0004*/ 	.word	0xffffffff
	.align		4
        /*0008*/ 	.word	0x00000000
	.align		4
        /*000c*/ 	.word	0xfffffffe
	.align		4
        /*0010*/ 	.word	0x00000000
	.align		4
        /*0014*/ 	.word	0xfffffffd
	.align		4
        /*0018*/ 	.word	0x00000000
	.align		4
        /*001c*/ 	.word	0xfffffffc


//--------------------- .text._Z3addPiS_S_        --------------------------
	.section	.text._Z3addPiS_S_,"ax",@progbits
	.align	128
        .global         _Z3addPiS_S_
        .type           _Z3addPiS_S_,@function
        .size           _Z3addPiS_S_,(.L_x_5 - _Z3addPiS_S_)
        .other          _Z3addPiS_S_,@"STO_CUDA_ENTRY STV_DEFAULT"
_Z3addPiS_S_:
.text._Z3addPiS_S_:
[----:B------:R-:W-:Y:S01]  /*0000*/  LDC R1, c[0x0][0x37c] ;  /* 0x0000df00ff017b82 */ /* 0x000fe20000000800 */
[----:B------:R-:W0:Y:S01]  /*0010*/  S2R R0, SR_CTAID.X ;  /* 0x0000000000007919 */ /* 0x000e220000002500 */
[----:B------:R-:W0:Y:S01]  /*0020*/  LDCU UR4, c[0x0][0x360] ;  /* 0x00006c00ff0477ac */ /* 0x000e220008000800 */
[----:B------:R-:W0:Y:S02]  /*0030*/  S2R R3, SR_TID.X ;  /* 0x0000000000037919 */ /* 0x000e240000002100 */
[----:B0-----:R-:W-:-:S05]  /*0040*/  IMAD R0, R0, UR4, R3 ;  /* 0x0000000400007c24 */ /* 0x001fca000f8e0203 */
[----:B------:R-:W-:-:S13]  /*0050*/  ISETP.GT.AND P0, PT, R0, 0x1ff, PT ;  /* 0x000001ff0000780c */ /* 0x000fda0003f04270 */
[----:B------:R-:W-:Y:S05]  /*0060*/  @P0 EXIT ;  /* 0x000000000000094d */ /* 0x000fea0003800000 */
[----:B------:R-:W0:Y:S01]  /*0070*/  I2F.U32.RP R4, UR4 ;  /* 0x0000000400047d06 */ /* 0x000e220008209000 */
[----:B------:R-:W-:Y:S01]  /*0080*/  VIADD R2, R0, UR4 ;  /* 0x0000000400027c36 */ /* 0x000fe20008000000 */
[----:B------:R-:W-:Y:S01]  /*0090*/  ISETP.NE.U32.AND P3, PT, RZ, UR4, PT ;  /* 0x00000004ff007c0c */ /* 0x000fe2000bf65070 */
[----:B------:R-:W1:Y:S01]  /*00a0*/  LDCU.64 UR6, c[0x0][0x358] ;  /* 0x00006b00ff0677ac */ /* 0x000e620008000a00 */
[----:B------:R-:W-:Y:S02]  /*00b0*/  BSSY.RECONVERGENT B0, `(.L_x_0) ;  /* 0x000002d000007945 */ /* 0x000fe40003800200 */
[----:B------:R-:W-:-:S04]  /*00c0*/  VIMNMX R5, PT, PT, R2, 0x200, !PT ;  /* 0x0000020002057848 */ /* 0x000fc80007fe0100 */
[----:B------:R-:W-:Y:S01]  /*00d0*/  IADD3 R5, PT, PT, -R2, R5, RZ ;  /* 0x0000000502057210 */ /* 0x000fe20007ffe1ff */
[----:B------:R-:W-:-:S03]  /*00e0*/  HFMA2 R2, -RZ, RZ, 0, 0 ;  /* 0x00000000ff027431 */ /* 0x000fc600000001ff */
[C---:B------:R-:W-:Y:S01]  /*00f0*/  ISETP.NE.AND P0, PT, R5.reuse, RZ, PT ;  /* 0x000000ff0500720c */ /* 0x040fe20003f05270 */
[----:B0-----:R-:W0:Y:S02]  /*0100*/  MUFU.RCP R4, R4 ;  /* 0x0000000400047308 */ /* 0x001e240000001000 */
[----:B0-----:R-:W-:Y:S02]  /*0110*/  VIADD R3, R4, 0xffffffe ;  /* 0x0ffffffe04037836 */ /* 0x001fe40000000000 */
[----:B------:R-:W-:-:S08]  /*0120*/  VIADD R4, R5, 0xffffffff ;  /* 0xffffffff05047836 */ /* 0x000fd00000000000 */
[----:B------:R-:W-:Y:S01]  /*0130*/  @!P0 IMAD.MOV R4, RZ, RZ, R5 ;  /* 0x000000ffff048224 */ /* 0x000fe200078e0205 */
[----:B------:R-:W0:Y:S02]  /*0140*/  F2I.FTZ.U32.TRUNC.NTZ R3, R3 ;  /* 0x0000000300037305 */ /* 0x000e24000021f000 */
[----:B0-----:R-:W-:-:S04]  /*0150*/  IMAD.MOV R7, RZ, RZ, -R3 ;  /* 0x000000ffff077224 */ /* 0x001fc800078e0a03 */
[----:B------:R-:W-:-:S04]  /*0160*/  IMAD R7, R7, UR4, RZ ;  /* 0x0000000407077c24 */ /* 0x000fc8000f8e02ff */
[----:B------:R-:W-:Y:S01]  /*0170*/  IMAD.HI.U32 R7, R3, R7, R2 ;  /* 0x0000000703077227 */ /* 0x000fe200078e0002 */
[----:B------:R-:W-:-:S05]  /*0180*/  SEL R2, RZ, 0x1, !P0 ;  /* 0x00000001ff027807 */ /* 0x000fca0004000000 */
[----:B------:R-:W-:-:S04]  /*0190*/  IMAD.HI.U32 R7, R7, R4, RZ ;  /* 0x0000000407077227 */ /* 0x000fc800078e00ff */
[----:B------:R-:W-:-:S04]  /*01a0*/  IMAD.MOV R3, RZ, RZ, -R7 ;  /* 0x000000ffff037224 */ /* 0x000fc800078e0a07 */
[----:B------:R-:W-:-:S05]  /*01b0*/  IMAD R4, R3, UR4, R4 ;  /* 0x0000000403047c24 */ /* 0x000fca000f8e0204 */
[----:B------:R-:W-:-:S13]  /*01c0*/  ISETP.GE.U32.AND P1, PT, R4, UR4, PT ;  /* 0x0000000404007c0c */ /* 0x000fda000bf26070 */
[----:B------:R-:W-:Y:S01]  /*01d0*/  @P1 IADD3 R4, PT, PT, R4, -UR4, RZ ;  /* 0x8000000404041c10 */ /* 0x000fe2000fffe0ff */
[----:B------:R-:W-:-:S03]  /*01e0*/  @P1 VIADD R7, R7, 0x1 ;  /* 0x0000000107071836 */ /* 0x000fc60000000000 */
[----:B------:R-:W-:-:S13]  /*01f0*/  ISETP.GE.U32.AND P2, PT, R4, UR4, PT ;  /* 0x0000000404007c0c */ /* 0x000fda000bf46070 */
[----:B------:R-:W-:Y:S01]  /*0200*/  @P2 VIADD R7, R7, 0x1 ;  /* 0x0000000107072836 */ /* 0x000fe20000000000 */
[----:B------:R-:W-:-:S04]  /*0210*/  @!P3 LOP3.LUT R7, RZ, UR4, RZ, 0x33, !PT ;  /* 0x00000004ff07bc12 */ /* 0x000fc8000f8e33ff */
[----:B------:R-:W-:-:S04]  /*0220*/  IADD3 R2, PT, PT, R2, R7, RZ ;  /* 0x0000000702027210 */ /* 0x000fc80007ffe0ff */
[C---:B------:R-:W-:Y:S02]  /*0230*/  LOP3.LUT R3, R2.reuse, 0x3, RZ, 0xc0, !PT ;  /* 0x0000000302037812 */ /* 0x040fe400078ec0ff */
[----:B------:R-:W-:Y:S02]  /*0240*/  ISETP.GE.U32.AND P1, PT, R2, 0x3, PT ;  /* 0x000000030200780c */ /* 0x000fe40003f26070 */
[----:B------:R-:W-:-:S13]  /*0250*/  ISETP.NE.AND P0, PT, R3, 0x3, PT ;  /* 0x000000030300780c */ /* 0x000fda0003f05270 */
[----:B-1----:R-:W-:Y:S05]  /*0260*/  @!P0 BRA `(.L_x_1) ;  /* 0x0000000000448947 */ /* 0x002fea0003800000 */
[----:B------:R-:W0:Y:S01]  /*0270*/  LDC.64 R8, c[0x0][0x390] ;  /* 0x0000e400ff087b82 */ /* 0x000e220000000a00 */
[----:B------:R-:W-:-:S05]  /*0280*/  VIADD R2, R2, 0x1 ;  /* 0x0000000102027836 */ /* 0x000fca0000000000 */
[----:B------:R-:W-:Y:S02]  /*0290*/  LOP3.LUT R2, R2, 0x3, RZ, 0xc0, !PT ;  /* 0x0000000302027812 */ /* 0x000fe400078ec0ff */
[----:B------:R-:W1:Y:S03]  /*02a0*/  LDC.64 R12, c[0x0][0x380] ;  /* 0x0000e000ff0c7b82 */ /* 0x000e660000000a00 */
[----:B------:R-:W-:-:S05]  /*02b0*/  IMAD.MOV R14, RZ, RZ, -R2 ;  /* 0x000000ffff0e7224 */ /* 0x000fca00078e0a02 */
[----:B------:R-:W2:Y:S02]  /*02c0*/  LDC.64 R10, c[0x0][0x388] ;  /* 0x0000e200ff0a7b82 */ /* 0x000ea40000000a00 */
.L_x_2:
[----:B--2---:R-:W-:-:S04]  /*02d0*/  IMAD.WIDE R4, R0, 0x4, R10 ;  /* 0x0000000400047825 */ /* 0x004fc800078e020a */
[C---:B-1----:R-:W-:Y:S02]  /*02e0*/  IMAD.WIDE R6, R0.reuse, 0x4, R12 ;  /* 0x0000000400067825 */ /* 0x042fe400078e020c */
[----:B------:R-:W2:Y:S04]  /*02f0*/  LDG.E R5, desc[UR6][R4.64] ;  /* 0x0000000604057981 */ /* 0x000ea8000c1e1900 */
[----:B------:R-:W2:Y:S01]  /*0300*/  LDG.E R6, desc[UR6][R6.64] ;  /* 0x0000000606067981 */ /* 0x000ea2000c1e1900 */
[----:B0--3--:R-:W-:-:S04]  /*0310*/  IMAD.WIDE R2, R0, 0x4, R8 ;  /* 0x0000000400027825 */ /* 0x009fc800078e0208 */
[----:B------:R-:W-:Y:S02]  /*0320*/  VIADD R14, R14, 0x1 ;  /* 0x000000010e0e7836 */ /* 0x000fe40000000000 */
[----:B------:R-:W-:-:S03]  /*0330*/  VIADD R0, R0, UR4 ;  /* 0x0000000400007c36 */ /* 0x000fc60008000000 */
[----:B------:R-:W-:Y:S02]  /*0340*/  ISETP.NE.AND P0, PT, R14, RZ, PT ;  /* 0x000000ff0e00720c */ /* 0x000fe40003f05270 */
[----:B--2---:R-:W-:-:S05]  /*0350*/  IADD3 R15, PT, PT, R6, R5, RZ ;  /* 0x00000005060f7210 */ /* 0x004fca0007ffe0ff */
[----:B------:R3:W-:Y:S06]  /*0360*/  STG.E desc[UR6][R2.64], R15 ;  /* 0x0000000f02007986 */ /* 0x0007ec000c101906 */
[----:B------:R-:W-:Y:S05]  /*0370*/  @P0 BRA `(.L_x_2) ;  /* 0xfffffffc00d40947 */ /* 0x000fea000383ffff */
.L_x_1:
[----:B------:R-:W-:Y:S05]  /*0380*/  BSYNC.RECONVERGENT B0 ;  /* 0x0000000000007941 */ /* 0x000fea0003800200 */
.L_x_0:
[----:B------:R-:W-:Y:S05]  /*0390*/  @!P1 EXIT ;  /* 0x000000000000994d */ /* 0x000fea0003800000 */
[----:B------:R-:W0:Y:S01]  /*03a0*/  LDC.64 R4, c[0x0][0x390] ;  /* 0x0000e400ff047b82 */ /* 0x000e220000000a00 */
[----:B------:R-:W-:-:S07]  /*03b0*/  USHF.L.U32 UR4, UR4, 0x2, URZ ;  /* 0x0000000204047899 */ /* 0x000fce00080006ff */
[----:B------:R-:W1:Y:S08]  /*03c0*/  LDC.64 R6, c[0x0][0x380] ;  /* 0x0000e000ff067b82 */ /* 0x000e700000000a00 */
[----:B---3--:R-:W2:Y:S02]  /*03d0*/  LDC.64 R2, c[0x0][0x388] ;  /* 0x0000e200ff027b82 */ /* 0x008ea40000000a00 */
.L_x_3:
[----:B-1-3--:R-:W-:-:S04]  /*03e0*/  IMAD.WIDE R12, R0, 0x4, R6 ;  /* 0x00000004000c7825 */ /* 0x00afc800078e0206 */
[----:B--2---:R-:W-:Y:S01]  /*03f0*/  IMAD.WIDE R14, R0, 0x4, R2 ;  /* 0x00000004000e7825 */ /* 0x004fe200078e0202 */
[----:B------:R-:W2:Y:S04]  /*0400*/  LDG.E R9, desc[UR6][R12.64] ;  /* 0x000000060c097981 */ /* 0x000ea8000c1e1900 */
[----:B------:R-:W2:Y:S01]  /*0410*/  LDG.E R16, desc[UR6][R14.64] ;  /* 0x000000060e107981 */ /* 0x000ea2000c1e1900 */
[----:B------:R-:W-:Y:S01]  /*0420*/  IADD3 R8, P0, PT, R12, UR4, RZ ;  /* 0x000000040c087c10 */ /* 0x000fe2000ff1e0ff */
[----:B0-----:R-:W-:Y:S01]  /*0430*/  IMAD.WIDE R18, R0, 0x4, R4 ;  /* 0x0000000400127825 */ /* 0x001fe200078e0204 */
[----:B------:R-:W-:-:S05]  /*0440*/  IADD3 R10, P1, PT, R14, UR4, RZ ;  /* 0x000000040e0a7c10 */ /* 0x000fca000ff3e0ff */
[----:B------:R-:W-:Y:S01]  /*0450*/  IMAD.X R11, RZ, RZ, R15, P1 ;  /* 0x000000ffff0b7224 */ /* 0x000fe200008e060f */
[----:B--2---:R-:W-:Y:S01]  /*0460*/  IADD3 R21, PT, PT, R9, R16, RZ ;  /* 0x0000001009157210 */ /* 0x004fe20007ffe0ff */
[----:B------:R-:W-:-:S04]  /*0470*/  IMAD.X R9, RZ, RZ, R13, P0 ;  /* 0x000000ffff097224 */ /* 0x000fc800000e060d */
[----:B------:R0:W-:Y:S04]  /*0480*/  STG.E desc[UR6][R18.64], R21 ;  /* 0x0000001512007986 */ /* 0x0001e8000c101906 */
[----:B------:R-:W2:Y:S04]  /*0490*/  LDG.E R20, desc[UR6][R8.64] ;  /* 0x0000000608147981 */ /* 0x000ea8000c1e1900 */
[----:B------:R-:W2:Y:S01]  /*04a0*/  LDG.E R23, desc[UR6][R10.64] ;  /* 0x000000060a177981 */ /* 0x000ea2000c1e1900 */
[----:B------:R-:W-:Y:S02]  /*04b0*/  IADD3 R12, P0, PT, R18, UR4, RZ ;  /* 0x00000004120c7c10 */ /* 0x000fe4000ff1e0ff */
[----:B------:R-:W-:-:S02]  /*04c0*/  IADD3 R14, P1, PT, R8, UR4, RZ ;  /* 0x00000004080e7c10 */ /* 0x000fc4000ff3e0ff */
[----:B------:R-:W-:Y:S02]  /*04d0*/  IADD3 R16, P2, PT, R10, UR4, RZ ;  /* 0x000000040a107c10 */ /* 0x000fe4000ff5e0ff */
[----:B------:R-:W-:Y:S01]  /*04e0*/  IADD3.X R13, PT, PT, RZ, R19, RZ, P0, !PT ;  /* 0x00000013ff0d7210 */ /* 0x000fe200007fe4ff */
[----:B------:R-:W-:Y:S02]  /*04f0*/  IMAD.X R15, RZ, RZ, R9, P1 ;  /* 0x000000ffff0f7224 */ /* 0x000fe400008e0609 */
[----:B------:R-:W-:Y:S01]  /*0500*/  IMAD.X R17, RZ, RZ, R11, P2 ;  /* 0x000000ffff117224 */ /* 0x000fe200010e060b */
[----:B--2---:R-:W-:-:S05]  /*0510*/  IADD3 R23, PT, PT, R20, R23, RZ ;  /* 0x0000001714177210 */ /* 0x004fca0007ffe0ff */
[----:B------:R1:W-:Y:S04]  /*0520*/  STG.E desc[UR6][R12.64], R23 ;  /* 0x000000170c007986 */ /* 0x0003e8000c101906 */
[----:B------:R-:W2:Y:S04]  /*0530*/  LDG.E R20, desc[UR6][R14.64] ;  /* 0x000000060e147981 */ /* 0x000ea8000c1e1900 */
[----:B0-----:R-:W2:Y:S01]  /*0540*/  LDG.E R21, desc[UR6][R16.64] ;  /* 0x0000000610157981 */ /* 0x001ea2000c1e1900 */
[----:B------:R-:W-:Y:S02]  /*0550*/  IADD3 R8, P0, PT, R12, UR4, RZ ;  /* 0x000000040c087c10 */ /* 0x000fe4000ff1e0ff */
[----:B------:R-:W-:-:S02]  /*0560*/  IADD3 R10, P1, PT, R14, UR4, RZ ;  /* 0x000000040e0a7c10 */ /* 0x000fc4000ff3e0ff */
[----:B------:R-:W-:Y:S01]  /*0570*/  IADD3 R18, P2, PT, R16, UR4, RZ ;  /* 0x0000000410127c10 */ /* 0x000fe2000ff5e0ff */
[----:B------:R-:W-:Y:S02]  /*0580*/  IMAD.X R9, RZ, RZ, R13, P0 ;  /* 0x000000ffff097224 */ /* 0x000fe400000e060d */
[----:B------:R-:W-:Y:S01]  /*0590*/  IMAD.X R11, RZ, RZ, R15, P1 ;  /* 0x000000ffff0b7224 */ /* 0x000fe200008e060f */
[----:B------:R-:W-:Y:S01]  /*05a0*/  IADD3.X R19, PT, PT, RZ, R17, RZ, P2, !PT ;  /* 0x00000011ff137210 */ /* 0x000fe200017fe4ff */
[----:B--2---:R-:W-:-:S05]  /*05b0*/  IMAD.IADD R21, R20, 0x1, R21 ;  /* 0x0000000114157824 */ /* 0x004fca00078e0215 */
[----:B------:R3:W-:Y:S04]  /*05c0*/  STG.E desc[UR6][R8.64], R21 ;  /* 0x0000001508007986 */ /* 0x0007e8000c101906 */
[----:B------:R-:W2:Y:S04]  /*05d0*/  LDG.E R10, desc[UR6][R10.64] ;  /* 0x000000060a0a7981 */ /* 0x000ea8000c1e1900 */
[----:B------:R-:W2:Y:S01]  /*05e0*/  LDG.E R19, desc[UR6][R18.64] ;  /* 0x0000000612137981 */ /* 0x000ea2000c1e1900 */
[----:B-1----:R-:W-:Y:S02]  /*05f0*/  IADD3 R12, P0, PT, R8, UR4, RZ ;  /* 0x00000004080c7c10 */ /* 0x002fe4000ff1e0ff */
[----:B------:R-:W-:-:S02]  /*0600*/  IADD3 R0, PT, PT, R0, UR4, RZ ;  /* 0x0000000400007c10 */ /* 0x000fc4000fffe0ff */
[----:B------:R-:W-:Y:S02]  /*0610*/  IADD3.X R13, PT, PT, RZ, R9, RZ, P0, !PT ;  /* 0x00000009ff0d7210 */ /* 0x000fe400007fe4ff */
[----:B------:R-:W-:Y:S01]  /*0620*/  ISETP.GE.AND P0, PT, R0, 0x200, PT ;  /* 0x000002000000780c */ /* 0x000fe20003f06270 */
[----:B--2---:R-:W-:-:S05]  /*0630*/  IMAD.IADD R15, R10, 0x1, R19 ;  /* 0x000000010a0f7824 */ /* 0x004fca00078e0213 */
[----:B------:R3:W-:Y:S07]  /*0640*/  STG.E desc[UR6][R12.64], R15 ;  /* 0x0000000f0c007986 */ /* 0x0007ee000c101906 */
[----:B------:R-:W-:Y:S05]  /*0650*/  @!P0 BRA `(.L_x_3) ;  /* 0xfffffffc00608947 */ /* 0x000fea000383ffff */
[----:B------:R-:W-:Y:S05]  /*0660*/  EXIT ;  /* 0x000000000000794d */ /* 0x000fea0003800000 */
.L_x_4:
[----:B------:R-:W-:-:S00]  /*0670*/  BRA `(.L_x_4) ;  /* 0xfffffffc00fc7947 */ /* 0x000fc0000383ffff */
[----:B------:R-:W-:-:S00]  /*0680*/  NOP ;  /* 0x0000000000007918 */ /* 0x000fc00000000000 */
[----:B------:R-:W-:-:S00]  /*0690*/  NOP ;  /* 0x0000000000007918 */ /* 0x000fc00000000000 */
[----:B------:R-:W-:-:S00]  /*06a0*/  NOP ;  /* 0x0000000000007918 */ /* 0x000fc00000000000 */
[----:B------:R-:W-:-:S00]  /*06b0*/  NOP ;  /* 0x0000000000007918 */ /* 0x000fc00000000000 */
[----:B------:R-:W-:-:S00]  /*06c0*/  NOP ;  /* 0x0000000000007918 */ /* 0x000fc00000000000 */
[----:B------:R-:W-:-:S00]  /*06d0*/  NOP ;  /* 0x0000000000007918 */ /* 0x000fc00000000000 */
[----:B------:R-:W-:-:S00]  /*06e0*/  NOP ;  /* 0x0000000000007918 */ /* 0x000fc00000000000 */
[----:B------:R-:W-:-:S00]  /*06f0*/  NOP ;  /* 0x0000000000007918 */ /* 0x000fc00000000000 */
.L_x_5:


//--------------------- .nv.shared.reserved.0     --------------------------
	.section	.nv.shared.reserved.0,"aw",@nobits
	.weak		__nv_reservedSMEM_offset_0_alias
	.size		__nv_reservedSMEM_offset_0_alias, 0, 64
	.other		__nv_reservedSMEM_offset_0_alias,@"STO_CUDA_RESERVED_SHARED STV_DEFAULT"
__nv_reservedSMEM_offset_0_alias:
	.zero		0
	.zero		64


//--------------------- .nv.constant0._Z3addPiS_S_ --------------------------
	.section	.nv.constant0._Z3addPiS_S_,"a",@progbits
	.sectionflags	@""
	.align	4
.nv.constant0._Z3addPiS_S_:
	.zero		920


//--------------------- SYMBOLS --------------------------

	.type		.nv.reservedSmem.offset0,@object
	.size		.nv.reservedSmem.offset0,0x4
